	.headerflags	@"EF_CUDA_TEXMODE_UNIFIED EF_CUDA_64BIT_ADDRESS EF_CUDA_ACCELERATORS EF_CUDA_SM90 EF_CUDA_VIRTUAL_SM(EF_CUDA_SM90)"
	.elftype	@"ET_EXEC"


//--------------------- .nv.info                  --------------------------
	.section	.nv.info,"",@"SHT_CUDA_INFO"
	.align	4


	//----- nvinfo : EIATTR_REGCOUNT
	.align		4
        /*0000*/ 	.byte	0x04, 0x2f
        /*0002*/ 	.short	(.L_3 - .L_2)
	.align		4
.L_2:
        /*0004*/ 	.word	index@(triton_poi_fused__native_batch_norm_legit_no_training_convolution_relu_7)
        /*0008*/ 	.word	0x00000016


	//----- nvinfo : EIATTR_MIN_STACK_SIZE
	.align		4
.L_3:
        /*000c*/ 	.byte	0x04, 0x12
        /*000e*/ 	.short	(.L_5 - .L_4)
	.align		4
.L_4:
        /*0010*/ 	.word	index@(triton_poi_fused__native_batch_norm_legit_no_training_convolution_relu_7)
        /*0014*/ 	.word	0x00000000


	//----- nvinfo : EIATTR_FRAME_SIZE
	.align		4
.L_5:
        /*0018*/ 	.byte	0x04, 0x11
        /*001a*/ 	.short	(.L_7 - .L_6)
	.align		4
.L_6:
        /*001c*/ 	.word	index@(triton_poi_fused__native_batch_norm_legit_no_training_convolution_relu_7)
        /*0020*/ 	.word	0x00000000


	//----- nvinfo : EIATTR_MIN_STACK_SIZE
	.align		4
.L_7:
        /*0024*/ 	.byte	0x04, 0x12
        /*0026*/ 	.short	(.L_9 - .L_8)
	.align		4
.L_8:
        /*0028*/ 	.word	index@(triton_poi_fused__native_batch_norm_legit_no_training_convolution_relu_7)
        /*002c*/ 	.word	0x00000000
.L_9:


//--------------------- .nv.info.triton_poi_fused__native_batch_norm_legit_no_training_convolution_relu_7 --------------------------
	.section	.nv.info.triton_poi_fused__native_batch_norm_legit_no_training_convolution_relu_7,"",@"SHT_CUDA_INFO"
	.sectionflags	@""
	.align	4


	//----- nvinfo : EIATTR_CUDA_API_VERSION
	.align		4
        /*0000*/ 	.byte	0x04, 0x37
        /*0002*/ 	.short	(.L_11 - .L_10)
.L_10:
        /*0004*/ 	.word	0x0000007c


	//----- nvinfo : EIATTR_KPARAM_INFO
	.align		4
.L_11:
        /*0008*/ 	.byte	0x04, 0x17
        /*000a*/ 	.short	(.L_13 - .L_12)
.L_12:
        /*000c*/ 	.word	0x00000000
        /*0010*/ 	.short	0x0007
        /*0012*/ 	.short	0x0038
        /*0014*/ 	.byte	0x00, 0xf0, 0x11, 0x00


	//----- nvinfo : EIATTR_KPARAM_INFO
	.align		4
.L_13:
        /*0018*/ 	.byte	0x04, 0x17
        /*001a*/ 	.short	(.L_15 - .L_14)
.L_14:
        /*001c*/ 	.word	0x00000000
        /*0020*/ 	.short	0x0006
        /*0022*/ 	.short	0x0030
        /*0024*/ 	.byte	0x00, 0xf4, 0x21, 0x00


	//----- nvinfo : EIATTR_KPARAM_INFO
	.align		4
.L_15:
        /*0028*/ 	.byte	0x04, 0x17
        /*002a*/ 	.short	(.L_17 - .L_16)
.L_16:
        /*002c*/ 	.word	0x00000000
        /*0030*/ 	.short	0x0005
        /*0032*/ 	.short	0x0028
        /*0034*/ 	.byte	0x00, 0xf4, 0x21, 0x00


	//----- nvinfo : EIATTR_KPARAM_INFO
	.align		4
.L_17:
        /*0038*/ 	.byte	0x04, 0x17
        /*003a*/ 	.short	(.L_19 - .L_18)
.L_18:
        /*003c*/ 	.word	0x00000000
        /*0040*/ 	.short	0x0004
        /*0042*/ 	.short	0x0020
        /*0044*/ 	.byte	0x00, 0xf4, 0x21, 0x00


	//----- nvinfo : EIATTR_KPARAM_INFO
	.align		4
.L_19:
        /*0048*/ 	.byte	0x04, 0x17
        /*004a*/ 	.short	(.L_21 - .L_20)
.L_20:
        /*004c*/ 	.word	0x00000000
        /*0050*/ 	.short	0x0003
        /*0052*/ 	.short	0x0018
        /*0054*/ 	.byte	0x00, 0xf4, 0x21, 0x00


	//----- nvinfo : EIATTR_KPARAM_INFO
	.align		4
.L_21:
        /*0058*/ 	.byte	0x04, 0x17
        /*005a*/ 	.short	(.L_23 - .L_22)
.L_22:
        /*005c*/ 	.word	0x00000000
        /*0060*/ 	.short	0x0002
        /*0062*/ 	.short	0x0010
        /*0064*/ 	.byte	0x00, 0xf4, 0x21, 0x00


	//----- nvinfo : EIATTR_KPARAM_INFO
	.align		4
.L_23:
        /*0068*/ 	.byte	0x04, 0x17
        /*006a*/ 	.short	(.L_25 - .L_24)
.L_24:
        /*006c*/ 	.word	0x00000000
        /*0070*/ 	.short	0x0001
        /*0072*/ 	.short	0x0008
        /*0074*/ 	.byte	0x00, 0xf4, 0x21, 0x00


	//----- nvinfo : EIATTR_KPARAM_INFO
	.align		4
.L_25:
        /*0078*/ 	.byte	0x04, 0x17
        /*007a*/ 	.short	(.L_27 - .L_26)
.L_26:
        /*007c*/ 	.word	0x00000000
        /*0080*/ 	.short	0x0000
        /*0082*/ 	.short	0x0000
        /*0084*/ 	.byte	0x00, 0xf4, 0x21, 0x00


	//----- nvinfo : EIATTR_SPARSE_MMA_MASK
	.align		4
.L_27:
        /*0088*/ 	.byte	0x03, 0x50
        /*008a*/ 	.short	0x0000


	//----- nvinfo : EIATTR_MAXREG_COUNT
	.align		4
        /*008c*/ 	.byte	0x03, 0x1b
        /*008e*/ 	.short	0x00ff


	//----- nvinfo : EIATTR_EXIT_INSTR_OFFSETS
	.align		4
        /*0090*/ 	.byte	0x04, 0x1c
        /*0092*/ 	.short	(.L_29 - .L_28)


	//   ....[0]....
.L_28:
        /*0094*/ 	.word	0x000003b0


	//----- nvinfo : EIATTR_REQNTID
	.align		4
.L_29:
        /*0098*/ 	.byte	0x04, 0x10
        /*009a*/ 	.short	(.L_31 - .L_30)
.L_30:
        /*009c*/ 	.word	0x00000100
        /*00a0*/ 	.word	0x00000001
        /*00a4*/ 	.word	0x00000001


	//----- nvinfo : EIATTR_CBANK_PARAM_SIZE
	.align		4
.L_31:
        /*00a8*/ 	.byte	0x03, 0x19
        /*00aa*/ 	.short	0x003c


	//----- nvinfo : EIATTR_PARAM_CBANK
	.align		4
        /*00ac*/ 	.byte	0x04, 0x0a
        /*00ae*/ 	.short	(.L_33 - .L_32)
	.align		4
.L_32:
        /*00b0*/ 	.word	index@(.nv.constant0.triton_poi_fused__native_batch_norm_legit_no_training_convolution_relu_7)
        /*00b4*/ 	.short	0x0210
        /*00b6*/ 	.short	0x003c


	//----- nvinfo : EIATTR_SW_WAR
	.align		4
.L_33:
        /*00b8*/ 	.byte	0x04, 0x36
        /*00ba*/ 	.short	(.L_35 - .L_34)
.L_34:
        /*00bc*/ 	.word	0x00000008
.L_35:


//--------------------- .nv.callgraph             --------------------------
	.section	.nv.callgraph,"",@"SHT_CUDA_CALLGRAPH"
	.align	4
	.sectionentsize	8
	.align		4
        /*0000*/ 	.word	0x00000000
	.align		4
        /*0004*/ 	.word	0xffffffff
	.align		4
        /*0008*/ 	.word	0x00000000
	.align		4
        /*000c*/ 	.word	0xfffffffe
	.align		4
        /*0010*/ 	.word	0x00000000
	.align		4
        /*0014*/ 	.word	0xfffffffd
	.align		4
        /*0018*/ 	.word	0x00000000
	.align		4
        /*001c*/ 	.word	0xfffffffc


//--------------------- .nv.constant4             --------------------------
	.section	.nv.constant4,"a",@progbits
	.align	8
	.align		8
.nv.constant4:
        /*0000*/ 	.dword	_$_str
	.align		8
        /*0008*/ 	.dword	_$_str_$_2


//--------------------- .text.triton_poi_fused__native_batch_norm_legit_no_training_convolution_relu_7 --------------------------
	.section	.text.triton_poi_fused__native_batch_norm_legit_no_training_convolution_relu_7,"ax",@progbits
	.align	128
        .global         triton_poi_fused__native_batch_norm_legit_no_training_convolution_relu_7
        .type           triton_poi_fused__native_batch_norm_legit_no_training_convolution_relu_7,@function
        .size           triton_poi_fused__native_batch_norm_legit_no_training_convolution_relu_7,(.L_x_1 - triton_poi_fused__native_batch_norm_legit_no_training_convolution_relu_7)
        .other          triton_poi_fused__native_batch_norm_legit_no_training_convolution_relu_7,@"STO_CUDA_ENTRY STV_DEFAULT"
triton_poi_fused__native_batch_norm_legit_no_training_convolution_relu_7:
.text.triton_poi_fused__native_batch_norm_legit_no_training_convolution_relu_7:
[----:B------:R-:W-:Y:S01]  /*0000*/  LDC R1, c[0x0][0x28] ;  /* 0x00000a00ff017b82 */ /* 0x000fe20000000800 */
[----:B------:R-:W1:Y:S07]  /*0010*/  S2R R0, SR_TID.X ;  /* 0x0000000000007919 */ /* 0x000e6e0000002100 */
[----:B------:R-:W2:Y:S01]  /*0020*/  LDC.64 R14, c[0x0][0x228] ;  /* 0x00008a00ff0e7b82 */ /* 0x000ea20000000a00 */
[----:B------:R-:W-:Y:S01]  /*0030*/  ULDC.64 UR4, c[0x0][0x208] ;  /* 0x0000820000047ab9 */ /* 0x000fe20000000a00 */
[----:B------:R-:W3:Y:S06]  /*0040*/  S2R R5, SR_CTAID.X ;  /* 0x0000000000057919 */ /* 0x000eec0000002500 */
[----:B------:R-:W4:Y:S08]  /*0050*/  LDC.64 R10, c[0x0][0x218] ;  /* 0x00008600ff0a7b82 */ /* 0x000f300000000a00 */
[----:B------:R-:W5:Y:S08]  /*0060*/  LDC.64 R12, c[0x0][0x220] ;  /* 0x00008800ff0c7b82 */ /* 0x000f700000000a00 */
[----:B------:R-:W5:Y:S01]  /*0070*/  LDC.64 R16, c[0x0][0x230] ;  /* 0x00008c00ff107b82 */ /* 0x000f620000000a00 */
[----:B-1----:R-:W-:-:S02]  /*0080*/  SHF.L.U32 R0, R0, 0x1, RZ ;  /* 0x0000000100007819 */ /* 0x002fc400000006ff */
[----:B---3--:R-:W-:Y:S02]  /*0090*/  SHF.R.S32.HI R3, RZ, 0x16, R5 ;  /* 0x00000016ff037819 */ /* 0x008fe40000011405 */
[----:B------:R-:W-:Y:S02]  /*00a0*/  LOP3.LUT R0, R0, 0x1fe, RZ, 0xc0, !PT ;  /* 0x000001fe00007812 */ /* 0x000fe400078ec0ff */
[----:B------:R-:W-:Y:S02]  /*00b0*/  SGXT R3, R3, 0x1 ;  /* 0x000000010303781a */ /* 0x000fe40000000200 */
[----:B------:R-:W-:Y:S02]  /*00c0*/  LEA R0, R5, R0, 0x9 ;  /* 0x0000000005007211 */ /* 0x000fe400078e48ff */
[----:B------:R-:W1:Y:S02]  /*00d0*/  LDC.64 R4, c[0x0][0x238] ;  /* 0x00008e00ff047b82 */ /* 0x000e640000000a00 */
[----:B------:R-:W-:-:S04]  /*00e0*/  LEA.HI R3, R3, R0, RZ, 0x8 ;  /* 0x0000000003037211 */ /* 0x000fc800078f40ff */
[----:B------:R-:W-:-:S04]  /*00f0*/  SHF.R.S32.HI R3, RZ, 0x8, R3 ;  /* 0x00000008ff037819 */ /* 0x000fc80000011403 */
[----:B------:R-:W-:-:S04]  /*0100*/  LEA.HI R2, R3, R3, RZ, 0x8 ;  /* 0x0000000303027211 */ /* 0x000fc800078f40ff */
[----:B------:R-:W-:-:S04]  /*0110*/  LOP3.LUT R2, R2, 0xffffff00, RZ, 0xc0, !PT ;  /* 0xffffff0002027812 */ /* 0x000fc800078ec0ff */
[----:B------:R-:W-:Y:S02]  /*0120*/  IADD3 R19, R3, -R2, RZ ;  /* 0x8000000203137210 */ /* 0x000fe40007ffe0ff */
[----:B------:R-:W3:Y:S03]  /*0130*/  LDC.64 R2, c[0x0][0x210] ;  /* 0x00008400ff027b82 */ /* 0x000ee60000000a00 */
[----:B--2---:R-:W-:-:S05]  /*0140*/  IMAD.WIDE R14, R19, 0x4, R14 ;  /* 0x00000004130e7825 */ /* 0x004fca00078e020e */
[----:B------:R2:W2:Y:S01]  /*0150*/  LDG.E.EL R18, desc[UR4][R14.64] ;  /* 0x000000040e127981 */ /* 0x0004a2000c2e1900 */
[----:B----4-:R-:W-:-:S04]  /*0160*/  IMAD.WIDE R10, R19, 0x4, R10 ;  /* 0x00000004130a7825 */ /* 0x010fc800078e020a */
[----:B-----5:R-:W-:Y:S01]  /*0170*/  IMAD.WIDE R12, R19, 0x4, R12 ;  /* 0x00000004130c7825 */ /* 0x020fe200078e020c */
[----:B------:R4:W5:Y:S04]  /*0180*/  LDG.E.EL R8, desc[UR4][R10.64] ;  /* 0x000000040a087981 */ /* 0x000968000c2e1900 */
[----:B------:R-:W5:Y:S01]  /*0190*/  LDG.E.EL R9, desc[UR4][R12.64] ;  /* 0x000000040c097981 */ /* 0x000f62000c2e1900 */
[----:B---3--:R-:W-:-:S05]  /*01a0*/  IMAD.WIDE R2, R0, 0x4, R2 ;  /* 0x0000000400027825 */ /* 0x008fca00078e0202 */
[----:B------:R-:W5:Y:S01]  /*01b0*/  LDG.E.64 R6, desc[UR4][R2.64] ;  /* 0x0000000402067981 */ /* 0x000f62000c1e1b00 */
[----:B0-2---:R-:W-:-:S04]  /*01c0*/  IMAD.WIDE R14, R19, 0x4, R16 ;  /* 0x00000004130e7825 */ /* 0x005fc800078e0210 */
[----:B-1----:R-:W-:Y:S02]  /*01d0*/  IMAD.WIDE R16, R19, 0x4, R4 ;  /* 0x0000000413107825 */ /* 0x002fe400078e0204 */
[----:B------:R-:W2:Y:S01]  /*01e0*/  LDG.E.EL R14, desc[UR4][R14.64] ;  /* 0x000000040e0e7981 */ /* 0x000ea2000c2e1900 */
[----:B----4-:R-:W-:Y:S01]  /*01f0*/  HFMA2.MMA R10, -RZ, RZ, 1.625, 0 ;  /* 0x3e800000ff0a7435 */ /* 0x010fe200000001ff */
[----:B------:R-:W0:Y:S02]  /*0200*/  LDC.64 R4, c[0x0][0x240] ;  /* 0x00009000ff047b82 */ /* 0x000e240000000a00 */
[----:B------:R-:W2:Y:S01]  /*0210*/  LDG.E.EL R17, desc[UR4][R16.64] ;  /* 0x0000000410117981 */ /* 0x000ea2000c2e1900 */
[----:B0-----:R-:W-:-:S04]  /*0220*/  IMAD.WIDE R4, R0, 0x4, R4 ;  /* 0x0000000400047825 */ /* 0x001fc800078e0204 */
[----:B------:R-:W-:-:S04]  /*0230*/  FADD R18, R18, 9.9999997473787516356e-06 ;  /* 0x3727c5ac12127421 */ /* 0x000fc80000000000 */
[----:B------:R-:W0:Y:S02]  /*0240*/  MUFU.SQRT R19, R18 ;  /* 0x0000001200137308 */ /* 0x000e240000002000 */
[C---:B0-----:R-:W-:Y:S02]  /*0250*/  FSETP.GT.AND P0, PT, R19.reuse, 8.50705917302346158658e+37, PT ;  /* 0x7e8000001300780b */ /* 0x041fe40003f04000 */
[----:B------:R-:W-:-:S11]  /*0260*/  FSETP.GEU.AND P1, PT, R19, 1.175494350822287508e-38, PT ;  /* 0x008000001300780b */ /* 0x000fd60003f2e000 */
[----:B------:R-:W-:-:S04]  /*0270*/  @P0 FMUL R19, R19, 0.25 ;  /* 0x3e80000013130820 */ /* 0x000fc80000400000 */
[----:B------:R-:W-:-:S06]  /*0280*/  @!P1 FMUL R19, R19, 16777216 ;  /* 0x4b80000013139820 */ /* 0x000fcc0000400000 */
[----:B------:R-:W0:Y:S01]  /*0290*/  MUFU.RCP R19, R19 ;  /* 0x0000001300137308 */ /* 0x000e220000001000 */
[----:B------:R-:W-:Y:S01]  /*02a0*/  FSEL R10, R10, 1, P0 ;  /* 0x3f8000000a0a7808 */ /* 0x000fe20000000000 */
[--C-:B-----5:R-:W-:Y:S01]  /*02b0*/  FADD R6, R6, R8.reuse ;  /* 0x0000000806067221 */ /* 0x120fe20000000000 */
[----:B------:R-:W-:-:S03]  /*02c0*/  FADD R7, R7, R8 ;  /* 0x0000000807077221 */ /* 0x000fc60000000000 */
[----:B------:R-:W-:Y:S01]  /*02d0*/  @!P1 FMUL R10, R10, 16777216 ;  /* 0x4b8000000a0a9820 */ /* 0x000fe20000400000 */
[C---:B------:R-:W-:Y:S01]  /*02e0*/  FADD R8, -R9.reuse, R6 ;  /* 0x0000000609087221 */ /* 0x040fe20000000100 */
[----:B------:R-:W-:Y:S02]  /*02f0*/  FADD R9, -R9, R7 ;  /* 0x0000000709097221 */ /* 0x000fe40000000100 */
[----:B0-----:R-:W-:-:S04]  /*0300*/  FMUL R10, R19, R10 ;  /* 0x0000000a130a7220 */ /* 0x001fc80000400000 */
[-C--:B------:R-:W-:Y:S01]  /*0310*/  FMUL R8, R8, R10.reuse ;  /* 0x0000000a08087220 */ /* 0x080fe20000400000 */
[----:B------:R-:W-:-:S03]  /*0320*/  FMUL R10, R9, R10 ;  /* 0x0000000a090a7220 */ /* 0x000fc60000400000 */
[C-C-:B--2---:R-:W-:Y:S01]  /*0330*/  FFMA R8, R14.reuse, R8, R17.reuse ;  /* 0x000000080e087223 */ /* 0x144fe20000000011 */
[----:B------:R-:W-:-:S04]  /*0340*/  FFMA R10, R14, R10, R17 ;  /* 0x0000000a0e0a7223 */ /* 0x000fc80000000011 */
[----:B------:R-:W-:Y:S02]  /*0350*/  FSETP.GEU.AND P0, PT, R8, RZ, PT ;  /* 0x000000ff0800720b */ /* 0x000fe40003f0e000 */
[----:B------:R-:W-:Y:S02]  /*0360*/  FSETP.GEU.AND P1, PT, R10, RZ, PT ;  /* 0x000000ff0a00720b */ /* 0x000fe40003f2e000 */
[----:B------:R-:W-:Y:S02]  /*0370*/  FSEL R8, R8, RZ, P0 ;  /* 0x000000ff08087208 */ /* 0x000fe40000000000 */
[----:B------:R-:W-:Y:S01]  /*0380*/  FSEL R9, R10, RZ, P1 ;  /* 0x000000ff0a097208 */ /* 0x000fe20000800000 */
[----:B------:R-:W-:Y:S04]  /*0390*/  STG.E.64 desc[UR4][R2.64], R6 ;  /* 0x0000000602007986 */ /* 0x000fe8000c101b04 */
[----:B------:R-:W-:Y:S01]  /*03a0*/  STG.E.64 desc[UR4][R4.64], R8 ;  /* 0x0000000804007986 */ /* 0x000fe2000c101b04 */
[----:B------:R-:W-:Y:S05]  /*03b0*/  EXIT ;  /* 0x000000000000794d */ /* 0x000fea0003800000 */
.L_x_0:
[----:B------:R-:W-:-:S00]  /*03c0*/  BRA `(.L_x_0) ;  /* 0xfffffffc00fc7947 */ /* 0x000fc0000383ffff */
[----:B------:R-:W-:-:S00]  /*03d0*/  NOP ;  /* 0x0000000000007918 */ /* 0x000fc00000000000 */
        /* <DEDUP_REMOVED lines=10> */
.L_x_1:


//--------------------- .nv.global.init           --------------------------
	.section	.nv.global.init,"aw",@progbits
.nv.global.init:
	.type		_$_str,@object
	.size		_$_str,(_$_str_$_2 - _$_str)
_$_str:
        /*0000*/ 	.byte	0x5f, 0x5f, 0x43, 0x55, 0x44, 0x41, 0x5f, 0x46, 0x54, 0x5a, 0x00
	.type		_$_str_$_2,@object
	.size		_$_str_$_2,(.L_1 - _$_str_$_2)
_$_str_$_2:
        /*000b*/ 	.byte	0x5f, 0x5f, 0x43, 0x55, 0x44, 0x41, 0x5f, 0x50, 0x52, 0x45, 0x43, 0x5f, 0x53, 0x51, 0x52, 0x54
        /*001b*/ 	.byte	0x00
.L_1:


//--------------------- .nv.constant0.triton_poi_fused__native_batch_norm_legit_no_training_convolution_relu_7 --------------------------
	.section	.nv.constant0.triton_poi_fused__native_batch_norm_legit_no_training_convolution_relu_7,"a",@progbits
	.sectionflags	@""
	.align	4
.nv.constant0.triton_poi_fused__native_batch_norm_legit_no_training_convolution_relu_7:
	.zero		588
